//
// Generated by NVIDIA NVVM Compiler
//
// Compiler Build ID: CL-36424714
// Cuda compilation tools, release 13.0, V13.0.88
// Based on NVVM 20.0.0
//

.version 9.0
.target sm_100
.address_size 64

	// .globl	_Z22structureToWorldKernelPmS_i

.visible .entry _Z22structureToWorldKernelPmS_i(
	.param .u64 .ptr .align 1 _Z22structureToWorldKernelPmS_i_param_0,
	.param .u64 .ptr .align 1 _Z22structureToWorldKernelPmS_i_param_1,
	.param .u32 _Z22structureToWorldKernelPmS_i_param_2
)
{
	.reg .pred 	%p<2>;
	.reg .b32 	%r<15>;
	.reg .b64 	%rd<13>;

	ld.param.u64 	%rd1, [_Z22structureToWorldKernelPmS_i_param_0];
	ld.param.u64 	%rd2, [_Z22structureToWorldKernelPmS_i_param_1];
	ld.param.u32 	%r3, [_Z22structureToWorldKernelPmS_i_param_2];
	mov.u32 	%r4, %ctaid.x;
	mov.u32 	%r5, %ntid.x;
	mov.u32 	%r6, %tid.x;
	mad.lo.s32 	%r1, %r4, %r5, %r6;
	shr.s32 	%r7, %r1, 31;
	shr.u32 	%r8, %r7, 16;
	add.s32 	%r9, %r1, %r8;
	shr.s32 	%r2, %r9, 16;
	setp.ge.s32 	%p1, %r2, %r3;
	@%p1 bra 	$L__BB0_2;
	cvta.to.global.u64 	%rd3, %rd1;
	cvta.to.global.u64 	%rd4, %rd2;
	and.b32  	%r13, %r9, -65536;
	sub.s32 	%r14, %r1, %r13;
	mul.wide.s32 	%rd5, %r2, 8;
	add.s64 	%rd6, %rd3, %rd5;
	ld.global.u64 	%rd7, [%rd6];
	shl.b64 	%rd8, %rd7, 16;
	cvt.s64.s32 	%rd9, %r14;
	or.b64  	%rd10, %rd8, %rd9;
	mul.wide.s32 	%rd11, %r1, 8;
	add.s64 	%rd12, %rd4, %rd11;
	st.global.u64 	[%rd12], %rd10;
$L__BB0_2:
	ret;

}


// ===== COMPILED SASS (sm_100) =====

	.target	sm_100

	.elftype	@"ET_EXEC"


//--------------------- .note.nv.tkinfo           --------------------------
	.section	.note.nv.tkinfo,"",@"SHT_NOTE"
	.sectionflags	@"SHF_NOTE_NV_TKINFO"
	.tkinfo
        /*0018*/ 	.word	0x00000002
        /*0030*/ 	.string	""
        /*0030*/ 	.string	"ptxas"
        /*0030*/ 	.string	"Cuda compilation tools, release 13.0, V13.0.88"
        /*0030*/ 	.string	"Build cuda_13.0.r13.0/compiler.36424714_0"
        /*0030*/ 	.string	"-arch sm_100 -m 64 "



//--------------------- .note.nv.cuinfo           --------------------------
	.section	.note.nv.cuinfo,"",@"SHT_NOTE"
	.sectionflags	@"SHF_NOTE_NV_CUINFO"
        /*0018*/ 	.short	0x0002
        /*001a*/ 	.short	0x0064
        /*001c*/ 	.short	0x0082
	.zero		2


//--------------------- .nv.info                  --------------------------
	.section	.nv.info,"",@"SHT_CUDA_INFO"
	.align	4


	//----- nvinfo : EIATTR_REGCOUNT
	.align		4
        /*0000*/ 	.byte	0x04, 0x2f
        /*0002*/ 	.short	(.L_1 - .L_0)
	.align		4
.L_0:
        /*0004*/ 	.word	index@(_Z22structureToWorldKernelPmS_i)
        /*0008*/ 	.word	0x0000000e


	//----- nvinfo : EIATTR_FRAME_SIZE
	.align		4
.L_1:
        /*000c*/ 	.byte	0x04, 0x11
        /*000e*/ 	.short	(.L_3 - .L_2)
	.align		4
.L_2:
        /*0010*/ 	.word	index@(_Z22structureToWorldKernelPmS_i)
        /*0014*/ 	.word	0x00000000


	//----- nvinfo : EIATTR_MIN_STACK_SIZE
	.align		4
.L_3:
        /*0018*/ 	.byte	0x04, 0x12
        /*001a*/ 	.short	(.L_5 - .L_4)
	.align		4
.L_4:
        /*001c*/ 	.word	index@(_Z22structureToWorldKernelPmS_i)
        /*0020*/ 	.word	0x00000000
.L_5:


//--------------------- .nv.compat                --------------------------
	.section	.nv.compat,"",@"SHT_CUDA_COMPAT_INFO"
	.align	4
        /*0000*/ 	.byte	0x02, 0x09, 0x00, 0x00, 0x02, 0x02, 0x01, 0x00, 0x02, 0x05, 0x05, 0x00, 0x03, 0x07, 0x01, 0x01
        /*0010*/ 	.byte	0x02, 0x03, 0x00, 0x00, 0x02, 0x06, 0x01, 0x00, 0x04, 0x0b, 0x08, 0x00, 0x09, 0x00, 0x00, 0x00
        /*0020*/ 	.byte	0x00, 0x00, 0x00, 0x00


//--------------------- .nv.info._Z22structureToWorldKernelPmS_i --------------------------
	.section	.nv.info._Z22structureToWorldKernelPmS_i,"",@"SHT_CUDA_INFO"
	.sectionflags	@""
	.align	4


	//----- nvinfo : EIATTR_CUDA_API_VERSION
	.align		4
        /*0000*/ 	.byte	0x04, 0x37
        /*0002*/ 	.short	(.L_7 - .L_6)
.L_6:
        /*0004*/ 	.word	0x00000082


	//----- nvinfo : EIATTR_KPARAM_INFO
	.align		4
.L_7:
        /*0008*/ 	.byte	0x04, 0x17
        /*000a*/ 	.short	(.L_9 - .L_8)
.L_8:
        /*000c*/ 	.word	0x00000000
        /*0010*/ 	.short	0x0002
        /*0012*/ 	.short	0x0010
        /*0014*/ 	.byte	0x00, 0xf0, 0x11, 0x00


	//----- nvinfo : EIATTR_KPARAM_INFO
	.align		4
.L_9:
        /*0018*/ 	.byte	0x04, 0x17
        /*001a*/ 	.short	(.L_11 - .L_10)
.L_10:
        /*001c*/ 	.word	0x00000000
        /*0020*/ 	.short	0x0001
        /*0022*/ 	.short	0x0008
        /*0024*/ 	.byte	0x00, 0xf5, 0x21, 0x00


	//----- nvinfo : EIATTR_KPARAM_INFO
	.align		4
.L_11:
        /*0028*/ 	.byte	0x04, 0x17
        /*002a*/ 	.short	(.L_13 - .L_12)
.L_12:
        /*002c*/ 	.word	0x00000000
        /*0030*/ 	.short	0x0000
        /*0032*/ 	.short	0x0000
        /*0034*/ 	.byte	0x00, 0xf5, 0x21, 0x00


	//----- nvinfo : EIATTR_SPARSE_MMA_MASK
	.align		4
.L_13:
        /*0038*/ 	.byte	0x03, 0x50
        /*003a*/ 	.short	0x0000


	//----- nvinfo : EIATTR_MAXREG_COUNT
	.align		4
        /*003c*/ 	.byte	0x03, 0x1b
        /*003e*/ 	.short	0x00ff


	//----- nvinfo : EIATTR_MERCURY_ISA_VERSION
	.align		4
        /*0040*/ 	.byte	0x03, 0x5f
        /*0042*/ 	.short	0x0101


	//----- nvinfo : EIATTR_VRC_CTA_INIT_COUNT
	.align		4
        /*0044*/ 	.byte	0x02, 0x4a
	.zero		1
	.zero		1


	//----- nvinfo : EIATTR_EXIT_INSTR_OFFSETS
	.align		4
        /*0048*/ 	.byte	0x04, 0x1c
        /*004a*/ 	.short	(.L_15 - .L_14)


	//   ....[0]....
.L_14:
        /*004c*/ 	.word	0x000000a0


	//   ....[1]....
        /*0050*/ 	.word	0x00000190


	//----- nvinfo : EIATTR_CBANK_PARAM_SIZE
	.align		4
.L_15:
        /*0054*/ 	.byte	0x03, 0x19
        /*0056*/ 	.short	0x0014


	//----- nvinfo : EIATTR_PARAM_CBANK
	.align		4
        /*0058*/ 	.byte	0x04, 0x0a
        /*005a*/ 	.short	(.L_17 - .L_16)
	.align		4
.L_16:
        /*005c*/ 	.word	index@(.nv.constant0._Z22structureToWorldKernelPmS_i)
        /*0060*/ 	.short	0x0380
        /*0062*/ 	.short	0x0014


	//----- nvinfo : EIATTR_SW_WAR
	.align		4
.L_17:
        /*0064*/ 	.byte	0x04, 0x36
        /*0066*/ 	.short	(.L_19 - .L_18)
.L_18:
        /*0068*/ 	.word	0x00000008
.L_19:


//--------------------- .nv.callgraph             --------------------------
	.section	.nv.callgraph,"",@"SHT_CUDA_CALLGRAPH"
	.align	4
	.sectionentsize	8
	.align		4
        /*0000*/ 	.word	0x00000000
	.align		4
        /*0004*/ 	.word	0xffffffff
	.align		4
        /*0008*/ 	.word	0x00000000
	.align		4
        /*000c*/ 	.word	0xfffffffe
	.align		4
        /*0010*/ 	.word	0x00000000
	.align		4
        /*0014*/ 	.word	0xfffffffd
	.align		4
        /*0018*/ 	.word	0x00000000
	.align		4
        /*001c*/ 	.word	0xfffffffc


//--------------------- .text._Z22structureToWorldKernelPmS_i --------------------------
	.section	.text._Z22structureToWorldKernelPmS_i,"ax",@progbits
	.align	128
        .global         _Z22structureToWorldKernelPmS_i
        .type           _Z22structureToWorldKernelPmS_i,@function
        .size           _Z22structureToWorldKernelPmS_i,(.L_x_1 - _Z22structureToWorldKernelPmS_i)
        .other          _Z22structureToWorldKernelPmS_i,@"STO_CUDA_ENTRY STV_DEFAULT"
_Z22structureToWorldKernelPmS_i:
.text._Z22structureToWorldKernelPmS_i:
[----:B------:R-:W-:Y:S01]  /*0000*/  LDC R1, c[0x0][0x37c] ;  /* 0x0000df00ff017b82 */ /* 0x000fe20000000800 */
[----:B------:R-:W0:Y:S07]  /*0010*/  S2R R0, SR_TID.X ;  /* 0x0000000000007919 */ /* 0x000e2e0000002100 */
[----:B------:R-:W0:Y:S01]  /*0020*/  S2UR UR4, SR_CTAID.X ;  /* 0x00000000000479c3 */ /* 0x000e220000002500 */
[----:B------:R-:W1:Y:S07]  /*0030*/  LDCU UR5, c[0x0][0x390] ;  /* 0x00007200ff0577ac */ /* 0x000e6e0008000800 */
[----:B------:R-:W0:Y:S02]  /*0040*/  LDC R9, c[0x0][0x360] ;  /* 0x0000d800ff097b82 */ /* 0x000e240000000800 */
[----:B0-----:R-:W-:-:S05]  /*0050*/  IMAD R9, R9, UR4, R0 ;  /* 0x0000000409097c24 */ /* 0x001fca000f8e0200 */
[----:B------:R-:W-:-:S04]  /*0060*/  SHF.R.S32.HI R0, RZ, 0x1f, R9 ;  /* 0x0000001fff007819 */ /* 0x000fc80000011409 */
[----:B------:R-:W-:-:S04]  /*0070*/  LEA.HI R0, R0, R9, RZ, 0x10 ;  /* 0x0000000900007211 */ /* 0x000fc800078f80ff */
[----:B------:R-:W-:-:S04]  /*0080*/  SHF.R.S32.HI R5, RZ, 0x10, R0 ;  /* 0x00000010ff057819 */ /* 0x000fc80000011400 */
[----:B-1----:R-:W-:-:S13]  /*0090*/  ISETP.GE.AND P0, PT, R5, UR5, PT ;  /* 0x0000000505007c0c */ /* 0x002fda000bf06270 */
[----:B------:R-:W-:Y:S05]  /*00a0*/  @P0 EXIT ;  /* 0x000000000000094d */ /* 0x000fea0003800000 */
[----:B------:R-:W0:Y:S01]  /*00b0*/  LDC.64 R2, c[0x0][0x380] ;  /* 0x0000e000ff027b82 */ /* 0x000e220000000a00 */
[----:B------:R-:W1:Y:S01]  /*00c0*/  LDCU.64 UR4, c[0x0][0x358] ;  /* 0x00006b00ff0477ac */ /* 0x000e620008000a00 */
[----:B0-----:R-:W-:-:S06]  /*00d0*/  IMAD.WIDE R2, R5, 0x8, R2 ;  /* 0x0000000805027825 */ /* 0x001fcc00078e0202 */
[----:B------:R-:W0:Y:S01]  /*00e0*/  LDC.64 R4, c[0x0][0x388] ;  /* 0x0000e200ff047b82 */ /* 0x000e220000000a00 */
[----:B-1----:R-:W2:Y:S01]  /*00f0*/  LDG.E.64 R2, desc[UR4][R2.64] ;  /* 0x0000000402027981 */ /* 0x002ea2000c1e1b00 */
[----:B------:R-:W-:-:S05]  /*0100*/  LOP3.LUT R0, R0, 0xffff0000, RZ, 0xc0, !PT ;  /* 0xffff000000007812 */ /* 0x000fca00078ec0ff */
[----:B------:R-:W-:-:S05]  /*0110*/  IMAD.IADD R0, R9, 0x1, -R0 ;  /* 0x0000000109007824 */ /* 0x000fca00078e0a00 */
[----:B------:R-:W-:Y:S01]  /*0120*/  SHF.R.S32.HI R7, RZ, 0x1f, R0 ;  /* 0x0000001fff077819 */ /* 0x000fe20000011400 */
[----:B0-----:R-:W-:-:S04]  /*0130*/  IMAD.WIDE R4, R9, 0x8, R4 ;  /* 0x0000000809047825 */ /* 0x001fc800078e0204 */
[C---:B--2---:R-:W-:Y:S01]  /*0140*/  IMAD.U32 R11, R2.reuse, 0x10000, RZ ;  /* 0x00010000020b7824 */ /* 0x044fe200078e00ff */
[----:B------:R-:W-:-:S04]  /*0150*/  SHF.L.U64.HI R8, R2, 0x10, R3 ;  /* 0x0000001002087819 */ /* 0x000fc80000010203 */
[----:B------:R-:W-:Y:S02]  /*0160*/  LOP3.LUT R6, R11, R0, RZ, 0xfc, !PT ;  /* 0x000000000b067212 */ /* 0x000fe400078efcff */
[----:B------:R-:W-:-:S05]  /*0170*/  LOP3.LUT R7, R8, R7, RZ, 0xfc, !PT ;  /* 0x0000000708077212 */ /* 0x000fca00078efcff */
[----:B------:R-:W-:Y:S01]  /*0180*/  STG.E.64 desc[UR4][R4.64], R6 ;  /* 0x0000000604007986 */ /* 0x000fe2000c101b04 */
[----:B------:R-:W-:Y:S05]  /*0190*/  EXIT ;  /* 0x000000000000794d */ /* 0x000fea0003800000 */
.L_x_0:
[----:B------:R-:W-:-:S00]  /*01a0*/  BRA `(.L_x_0) ;  /* 0xfffffffc00fc7947 */ /* 0x000fc0000383ffff */
[----:B------:R-:W-:-:S00]  /*01b0*/  NOP ;  /* 0x0000000000007918 */ /* 0x000fc00000000000 */
        /* <DEDUP_REMOVED lines=12> */
.L_x_1:


//--------------------- .nv.shared.reserved.0     --------------------------
	.section	.nv.shared.reserved.0,"aw",@nobits
	.weak		__nv_reservedSMEM_offset_0_alias
	.size		__nv_reservedSMEM_offset_0_alias, 0, 64
	.other		__nv_reservedSMEM_offset_0_alias,@"STO_CUDA_RESERVED_SHARED STV_DEFAULT"
__nv_reservedSMEM_offset_0_alias:
	.zero		0
	.zero		64


//--------------------- .nv.constant0._Z22structureToWorldKernelPmS_i --------------------------
	.section	.nv.constant0._Z22structureToWorldKernelPmS_i,"a",@progbits
	.sectionflags	@""
	.align	4
.nv.constant0._Z22structureToWorldKernelPmS_i:
	.zero		916


//--------------------- SYMBOLS --------------------------

	.type		.nv.reservedSmem.offset0,@object
	.size		.nv.reservedSmem.offset0,0x4
